//
// Generated by NVIDIA NVVM Compiler
//
// Compiler Build ID: CL-36424714
// Cuda compilation tools, release 13.0, V13.0.88
// Based on NVVM 20.0.0
//

.version 9.0
.target sm_100
.address_size 64

	// .globl	_Z9reduceSumPfS_ii
.extern .shared .align 16 .b8 sdata[];
.extern .shared .align 16 .b8 sdata2[];

.visible .entry _Z9reduceSumPfS_ii(
	.param .u64 .ptr .align 1 _Z9reduceSumPfS_ii_param_0,
	.param .u64 .ptr .align 1 _Z9reduceSumPfS_ii_param_1,
	.param .u32 _Z9reduceSumPfS_ii_param_2,
	.param .u32 _Z9reduceSumPfS_ii_param_3
)
{
	.reg .pred 	%p<10>;
	.reg .b32 	%r<22>;
	.reg .b32 	%f<10>;
	.reg .b64 	%rd<7>;

	ld.param.u64 	%rd1, [_Z9reduceSumPfS_ii_param_0];
	ld.param.u64 	%rd2, [_Z9reduceSumPfS_ii_param_1];
	ld.param.u32 	%r7, [_Z9reduceSumPfS_ii_param_2];
	ld.param.u32 	%r8, [_Z9reduceSumPfS_ii_param_3];
	mov.u32 	%r9, %tid.x;
	mov.u32 	%r10, %ctaid.x;
	mov.u32 	%r11, %ntid.x;
	mad.lo.s32 	%r12, %r10, %r11, %r9;
	mov.u32 	%r13, %ctaid.y;
	mov.u32 	%r14, %ntid.y;
	mov.u32 	%r15, %tid.y;
	mad.lo.s32 	%r16, %r13, %r14, %r15;
	mul.lo.s32 	%r21, %r11, %r14;
	mad.lo.s32 	%r2, %r7, %r12, %r16;
	mad.lo.s32 	%r3, %r15, %r11, %r9;
	setp.ge.s32 	%p1, %r2, %r8;
	setp.ge.s32 	%p2, %r12, %r7;
	or.pred  	%p3, %p2, %p1;
	setp.ge.s32 	%p4, %r16, %r7;
	mov.f32 	%f9, 0f00000000;
	or.pred  	%p5, %p4, %p3;
	@%p5 bra 	$L__BB0_2;
	cvta.to.global.u64 	%rd3, %rd1;
	mul.wide.s32 	%rd4, %r2, 4;
	add.s64 	%rd5, %rd3, %rd4;
	ld.global.f32 	%f9, [%rd5];
$L__BB0_2:
	shl.b32 	%r17, %r3, 2;
	mov.u32 	%r18, sdata;
	add.s32 	%r4, %r18, %r17;
	st.shared.f32 	[%r4], %f9;
	bar.sync 	0;
	setp.lt.u32 	%p6, %r21, 2;
	@%p6 bra 	$L__BB0_6;
$L__BB0_3:
	shr.u32 	%r6, %r21, 1;
	setp.ge.u32 	%p7, %r3, %r6;
	@%p7 bra 	$L__BB0_5;
	shl.b32 	%r19, %r6, 2;
	add.s32 	%r20, %r4, %r19;
	ld.shared.f32 	%f4, [%r20];
	ld.shared.f32 	%f5, [%r4];
	add.f32 	%f6, %f4, %f5;
	st.shared.f32 	[%r4], %f6;
$L__BB0_5:
	bar.sync 	0;
	setp.gt.u32 	%p8, %r21, 3;
	mov.u32 	%r21, %r6;
	@%p8 bra 	$L__BB0_3;
$L__BB0_6:
	setp.ne.s32 	%p9, %r3, 0;
	@%p9 bra 	$L__BB0_8;
	ld.shared.f32 	%f7, [sdata];
	cvta.to.global.u64 	%rd6, %rd2;
	atom.global.add.f32 	%f8, [%rd6], %f7;
$L__BB0_8:
	ret;

}
	// .globl	_Z14deltaReduceSumPfS_iiS_
.visible .entry _Z14deltaReduceSumPfS_iiS_(
	.param .u64 .ptr .align 1 _Z14deltaReduceSumPfS_iiS__param_0,
	.param .u64 .ptr .align 1 _Z14deltaReduceSumPfS_iiS__param_1,
	.param .u32 _Z14deltaReduceSumPfS_iiS__param_2,
	.param .u32 _Z14deltaReduceSumPfS_iiS__param_3,
	.param .u64 .ptr .align 1 _Z14deltaReduceSumPfS_iiS__param_4
)
{
	.reg .pred 	%p<10>;
	.reg .b32 	%r<22>;
	.reg .b32 	%f<13>;
	.reg .b64 	%rd<9>;

	ld.param.u64 	%rd1, [_Z14deltaReduceSumPfS_iiS__param_0];
	ld.param.u64 	%rd2, [_Z14deltaReduceSumPfS_iiS__param_1];
	ld.param.u32 	%r7, [_Z14deltaReduceSumPfS_iiS__param_2];
	ld.param.u32 	%r8, [_Z14deltaReduceSumPfS_iiS__param_3];
	ld.param.u64 	%rd3, [_Z14deltaReduceSumPfS_iiS__param_4];
	mov.u32 	%r9, %tid.x;
	mov.u32 	%r10, %ctaid.x;
	mov.u32 	%r11, %ntid.x;
	mad.lo.s32 	%r12, %r10, %r11, %r9;
	mov.u32 	%r13, %ctaid.y;
	mov.u32 	%r14, %ntid.y;
	mov.u32 	%r15, %tid.y;
	mad.lo.s32 	%r16, %r13, %r14, %r15;
	mad.lo.s32 	%r1, %r7, %r12, %r16;
	mad.lo.s32 	%r2, %r15, %r11, %r9;
	mul.lo.s32 	%r21, %r11, %r14;
	setp.ge.s32 	%p1, %r1, %r8;
	setp.ge.s32 	%p2, %r12, %r7;
	or.pred  	%p3, %p2, %p1;
	setp.ge.s32 	%p4, %r16, %r7;
	mov.f32 	%f12, 0f00000000;
	or.pred  	%p5, %p4, %p3;
	@%p5 bra 	$L__BB1_2;
	cvta.to.global.u64 	%rd4, %rd1;
	cvta.to.global.u64 	%rd5, %rd3;
	mul.wide.s32 	%rd6, %r1, 4;
	add.s64 	%rd7, %rd4, %rd6;
	ld.global.f32 	%f4, [%rd7];
	ld.global.f32 	%f5, [%rd5];
	sub.f32 	%f6, %f4, %f5;
	mul.f32 	%f12, %f6, %f6;
$L__BB1_2:
	shl.b32 	%r17, %r2, 2;
	mov.u32 	%r18, sdata;
	add.s32 	%r4, %r18, %r17;
	st.shared.f32 	[%r4], %f12;
	bar.sync 	0;
	setp.lt.u32 	%p6, %r21, 2;
	@%p6 bra 	$L__BB1_6;
$L__BB1_3:
	shr.u32 	%r6, %r21, 1;
	setp.ge.u32 	%p7, %r2, %r6;
	@%p7 bra 	$L__BB1_5;
	shl.b32 	%r19, %r6, 2;
	add.s32 	%r20, %r4, %r19;
	ld.shared.f32 	%f7, [%r20];
	ld.shared.f32 	%f8, [%r4];
	add.f32 	%f9, %f7, %f8;
	st.shared.f32 	[%r4], %f9;
$L__BB1_5:
	bar.sync 	0;
	setp.gt.u32 	%p8, %r21, 3;
	mov.u32 	%r21, %r6;
	@%p8 bra 	$L__BB1_3;
$L__BB1_6:
	setp.ne.s32 	%p9, %r2, 0;
	@%p9 bra 	$L__BB1_8;
	ld.shared.f32 	%f10, [sdata];
	cvta.to.global.u64 	%rd8, %rd2;
	atom.global.add.f32 	%f11, [%rd8], %f10;
$L__BB1_8:
	ret;

}
	// .globl	_Z10histReducePfS_iiiffi
.visible .entry _Z10histReducePfS_iiiffi(
	.param .u64 .ptr .align 1 _Z10histReducePfS_iiiffi_param_0,
	.param .u64 .ptr .align 1 _Z10histReducePfS_iiiffi_param_1,
	.param .u32 _Z10histReducePfS_iiiffi_param_2,
	.param .u32 _Z10histReducePfS_iiiffi_param_3,
	.param .u32 _Z10histReducePfS_iiiffi_param_4,
	.param .f32 _Z10histReducePfS_iiiffi_param_5,
	.param .f32 _Z10histReducePfS_iiiffi_param_6,
	.param .u32 _Z10histReducePfS_iiiffi_param_7
)
{
	.reg .pred 	%p<15>;
	.reg .b32 	%r<35>;
	.reg .b32 	%f<17>;
	.reg .b64 	%rd<9>;

	ld.param.u64 	%rd2, [_Z10histReducePfS_iiiffi_param_0];
	ld.param.u64 	%rd3, [_Z10histReducePfS_iiiffi_param_1];
	ld.param.u32 	%r15, [_Z10histReducePfS_iiiffi_param_2];
	ld.param.u32 	%r16, [_Z10histReducePfS_iiiffi_param_3];
	ld.param.u32 	%r12, [_Z10histReducePfS_iiiffi_param_4];
	ld.param.f32 	%f2, [_Z10histReducePfS_iiiffi_param_5];
	ld.param.f32 	%f3, [_Z10histReducePfS_iiiffi_param_6];
	ld.param.u32 	%r13, [_Z10histReducePfS_iiiffi_param_7];
	mov.u32 	%r17, %tid.x;
	mov.u32 	%r18, %ctaid.x;
	mov.u32 	%r19, %ntid.x;
	mad.lo.s32 	%r20, %r18, %r19, %r17;
	mov.u32 	%r21, %ctaid.y;
	mov.u32 	%r22, %ntid.y;
	mov.u32 	%r23, %tid.y;
	mad.lo.s32 	%r24, %r21, %r22, %r23;
	mul.lo.s32 	%r1, %r19, %r22;
	mad.lo.s32 	%r2, %r15, %r20, %r24;
	mad.lo.s32 	%r3, %r23, %r19, %r17;
	setp.lt.s32 	%p2, %r2, %r16;
	setp.lt.s32 	%p3, %r20, %r15;
	and.pred  	%p4, %p3, %p2;
	setp.lt.s32 	%p5, %r24, %r15;
	and.pred  	%p1, %p5, %p4;
	not.pred 	%p6, %p1;
	@%p6 bra 	$L__BB2_4;
	cvta.to.global.u64 	%rd4, %rd2;
	mul.wide.s32 	%rd5, %r2, 4;
	add.s64 	%rd6, %rd4, %rd5;
	ld.global.f32 	%f1, [%rd6];
	setp.geu.f32 	%p7, %f1, %f2;
	@%p7 bra 	$L__BB2_3;
	sub.f32 	%f7, %f2, %f1;
	div.rn.f32 	%f8, %f7, %f3;
	cvt.rmi.f32.f32 	%f9, %f8;
	cvt.rzi.s32.f32 	%r26, %f9;
	sub.s32 	%r32, %r13, %r26;
	bra.uni 	$L__BB2_4;
$L__BB2_3:
	sub.f32 	%f4, %f1, %f2;
	div.rn.f32 	%f5, %f4, %f3;
	cvt.rpi.f32.f32 	%f6, %f5;
	cvt.rzi.s32.f32 	%r25, %f6;
	add.s32 	%r32, %r25, %r13;
$L__BB2_4:
	setp.lt.s32 	%p8, %r12, 1;
	@%p8 bra 	$L__BB2_14;
	shl.b32 	%r28, %r3, 2;
	mov.u32 	%r29, sdata2;
	add.s32 	%r7, %r29, %r28;
	cvta.to.global.u64 	%rd1, %rd3;
	mov.b32 	%r33, 0;
$L__BB2_6:
	setp.lt.u32 	%p9, %r1, 2;
	setp.eq.s32 	%p10, %r32, %r33;
	selp.f32 	%f10, 0f3F800000, 0f00000000, %p10;
	selp.f32 	%f11, %f10, 0f00000000, %p1;
	st.shared.f32 	[%r7], %f11;
	bar.sync 	0;
	@%p9 bra 	$L__BB2_11;
	mov.u32 	%r34, %r1;
$L__BB2_8:
	shr.u32 	%r10, %r34, 1;
	setp.ge.u32 	%p11, %r3, %r10;
	@%p11 bra 	$L__BB2_10;
	shl.b32 	%r30, %r10, 2;
	add.s32 	%r31, %r7, %r30;
	ld.shared.f32 	%f12, [%r31];
	ld.shared.f32 	%f13, [%r7];
	add.f32 	%f14, %f12, %f13;
	st.shared.f32 	[%r7], %f14;
$L__BB2_10:
	bar.sync 	0;
	setp.gt.u32 	%p12, %r34, 3;
	mov.u32 	%r34, %r10;
	@%p12 bra 	$L__BB2_8;
$L__BB2_11:
	setp.ne.s32 	%p13, %r3, 0;
	@%p13 bra 	$L__BB2_13;
	ld.shared.f32 	%f15, [sdata2];
	mul.wide.u32 	%rd7, %r33, 4;
	add.s64 	%rd8, %rd1, %rd7;
	atom.global.add.f32 	%f16, [%rd8], %f15;
$L__BB2_13:
	add.s32 	%r33, %r33, 1;
	setp.ne.s32 	%p14, %r33, %r12;
	@%p14 bra 	$L__BB2_6;
$L__BB2_14:
	ret;

}


// ===== COMPILED SASS (sm_100) =====

	.target	sm_100

	.elftype	@"ET_EXEC"


//--------------------- .note.nv.tkinfo           --------------------------
	.section	.note.nv.tkinfo,"",@"SHT_NOTE"
	.sectionflags	@"SHF_NOTE_NV_TKINFO"
	.tkinfo
        /*0018*/ 	.word	0x00000002
        /*0030*/ 	.string	""
        /*0030*/ 	.string	"ptxas"
        /*0030*/ 	.string	"Cuda compilation tools, release 13.0, V13.0.88"
        /*0030*/ 	.string	"Build cuda_13.0.r13.0/compiler.36424714_0"
        /*0030*/ 	.string	"-arch sm_100 -m 64 "



//--------------------- .note.nv.cuinfo           --------------------------
	.section	.note.nv.cuinfo,"",@"SHT_NOTE"
	.sectionflags	@"SHF_NOTE_NV_CUINFO"
        /*0018*/ 	.short	0x0002
        /*001a*/ 	.short	0x0064
        /*001c*/ 	.short	0x0082
	.zero		2


//--------------------- .nv.info                  --------------------------
	.section	.nv.info,"",@"SHT_CUDA_INFO"
	.align	4


	//----- nvinfo : EIATTR_REGCOUNT
	.align		4
        /*0000*/ 	.byte	0x04, 0x2f
        /*0002*/ 	.short	(.L_1 - .L_0)
	.align		4
.L_0:
        /*0004*/ 	.word	index@(_Z9reduceSumPfS_ii)
        /*0008*/ 	.word	0x0000000c


	//----- nvinfo : EIATTR_FRAME_SIZE
	.align		4
.L_1:
        /*000c*/ 	.byte	0x04, 0x11
        /*000e*/ 	.short	(.L_3 - .L_2)
	.align		4
.L_2:
        /*0010*/ 	.word	index@(_Z9reduceSumPfS_ii)
        /*0014*/ 	.word	0x00000000


	//----- nvinfo : EIATTR_REGCOUNT
	.align		4
.L_3:
        /*0018*/ 	.byte	0x04, 0x2f
        /*001a*/ 	.short	(.L_5 - .L_4)
	.align		4
.L_4:
        /*001c*/ 	.word	index@(_Z14deltaReduceSumPfS_iiS_)
        /*0020*/ 	.word	0x0000000e


	//----- nvinfo : EIATTR_FRAME_SIZE
	.align		4
.L_5:
        /*0024*/ 	.byte	0x04, 0x11
        /*0026*/ 	.short	(.L_7 - .L_6)
	.align		4
.L_6:
        /*0028*/ 	.word	index@(_Z14deltaReduceSumPfS_iiS_)
        /*002c*/ 	.word	0x00000000


	//----- nvinfo : EIATTR_REGCOUNT
	.align		4
.L_7:
        /*0030*/ 	.byte	0x04, 0x2f
        /*0032*/ 	.short	(.L_9 - .L_8)
	.align		4
.L_8:
        /*0034*/ 	.word	index@(_Z10histReducePfS_iiiffi)
        /*0038*/ 	.word	0x00000012


	//----- nvinfo : EIATTR_FRAME_SIZE
	.align		4
.L_9:
        /*003c*/ 	.byte	0x04, 0x11
        /*003e*/ 	.short	(.L_11 - .L_10)
	.align		4
.L_10:
        /*0040*/ 	.word	index@($__internal_0_$__cuda_sm3x_div_rn_noftz_f32_slowpath)
        /*0044*/ 	.word	0x00000000


	//----- nvinfo : EIATTR_FRAME_SIZE
	.align		4
.L_11:
        /*0048*/ 	.byte	0x04, 0x11
        /*004a*/ 	.short	(.L_13 - .L_12)
	.align		4
.L_12:
        /*004c*/ 	.word	index@(_Z10histReducePfS_iiiffi)
        /*0050*/ 	.word	0x00000000


	//----- nvinfo : EIATTR_MIN_STACK_SIZE
	.align		4
.L_13:
        /*0054*/ 	.byte	0x04, 0x12
        /*0056*/ 	.short	(.L_15 - .L_14)
	.align		4
.L_14:
        /*0058*/ 	.word	index@(_Z10histReducePfS_iiiffi)
        /*005c*/ 	.word	0x00000000


	//----- nvinfo : EIATTR_MIN_STACK_SIZE
	.align		4
.L_15:
        /*0060*/ 	.byte	0x04, 0x12
        /*0062*/ 	.short	(.L_17 - .L_16)
	.align		4
.L_16:
        /*0064*/ 	.word	index@(_Z14deltaReduceSumPfS_iiS_)
        /*0068*/ 	.word	0x00000000


	//----- nvinfo : EIATTR_MIN_STACK_SIZE
	.align		4
.L_17:
        /*006c*/ 	.byte	0x04, 0x12
        /*006e*/ 	.short	(.L_19 - .L_18)
	.align		4
.L_18:
        /*0070*/ 	.word	index@(_Z9reduceSumPfS_ii)
        /*0074*/ 	.word	0x00000000
.L_19:


//--------------------- .nv.compat                --------------------------
	.section	.nv.compat,"",@"SHT_CUDA_COMPAT_INFO"
	.align	4
        /*0000*/ 	.byte	0x02, 0x09, 0x00, 0x00, 0x02, 0x02, 0x01, 0x00, 0x02, 0x05, 0x05, 0x00, 0x03, 0x07, 0x01, 0x01
        /*0010*/ 	.byte	0x02, 0x03, 0x00, 0x00, 0x02, 0x06, 0x01, 0x00, 0x04, 0x0b, 0x08, 0x00, 0x01, 0x00, 0x00, 0x00
        /*0020*/ 	.byte	0x00, 0x00, 0x00, 0x00


//--------------------- .nv.info._Z10histReducePfS_iiiffi --------------------------
	.section	.nv.info._Z10histReducePfS_iiiffi,"",@"SHT_CUDA_INFO"
	.sectionflags	@""
	.align	4


	//----- nvinfo : EIATTR_CUDA_API_VERSION
	.align		4
        /*0000*/ 	.byte	0x04, 0x37
        /*0002*/ 	.short	(.L_21 - .L_20)
.L_20:
        /*0004*/ 	.word	0x00000082


	//----- nvinfo : EIATTR_KPARAM_INFO
	.align		4
.L_21:
        /*0008*/ 	.byte	0x04, 0x17
        /*000a*/ 	.short	(.L_23 - .L_22)
.L_22:
        /*000c*/ 	.word	0x00000000
        /*0010*/ 	.short	0x0007
        /*0012*/ 	.short	0x0024
        /*0014*/ 	.byte	0x00, 0xf0, 0x11, 0x00


	//----- nvinfo : EIATTR_KPARAM_INFO
	.align		4
.L_23:
        /*0018*/ 	.byte	0x04, 0x17
        /*001a*/ 	.short	(.L_25 - .L_24)
.L_24:
        /*001c*/ 	.word	0x00000000
        /*0020*/ 	.short	0x0006
        /*0022*/ 	.short	0x0020
        /*0024*/ 	.byte	0x00, 0xf0, 0x11, 0x00


	//----- nvinfo : EIATTR_KPARAM_INFO
	.align		4
.L_25:
        /*0028*/ 	.byte	0x04, 0x17
        /*002a*/ 	.short	(.L_27 - .L_26)
.L_26:
        /*002c*/ 	.word	0x00000000
        /*0030*/ 	.short	0x0005
        /*0032*/ 	.short	0x001c
        /*0034*/ 	.byte	0x00, 0xf0, 0x11, 0x00


	//----- nvinfo : EIATTR_KPARAM_INFO
	.align		4
.L_27:
        /*0038*/ 	.byte	0x04, 0x17
        /*003a*/ 	.short	(.L_29 - .L_28)
.L_28:
        /*003c*/ 	.word	0x00000000
        /*0040*/ 	.short	0x0004
        /*0042*/ 	.short	0x0018
        /*0044*/ 	.byte	0x00, 0xf0, 0x11, 0x00


	//----- nvinfo : EIATTR_KPARAM_INFO
	.align		4
.L_29:
        /*0048*/ 	.byte	0x04, 0x17
        /*004a*/ 	.short	(.L_31 - .L_30)
.L_30:
        /*004c*/ 	.word	0x00000000
        /*0050*/ 	.short	0x0003
        /*0052*/ 	.short	0x0014
        /*0054*/ 	.byte	0x00, 0xf0, 0x11, 0x00


	//----- nvinfo : EIATTR_KPARAM_INFO
	.align		4
.L_31:
        /*0058*/ 	.byte	0x04, 0x17
        /*005a*/ 	.short	(.L_33 - .L_32)
.L_32:
        /*005c*/ 	.word	0x00000000
        /*0060*/ 	.short	0x0002
        /*0062*/ 	.short	0x0010
        /*0064*/ 	.byte	0x00, 0xf0, 0x11, 0x00


	//----- nvinfo : EIATTR_KPARAM_INFO
	.align		4
.L_33:
        /*0068*/ 	.byte	0x04, 0x17
        /*006a*/ 	.short	(.L_35 - .L_34)
.L_34:
        /*006c*/ 	.word	0x00000000
        /*0070*/ 	.short	0x0001
        /*0072*/ 	.short	0x0008
        /*0074*/ 	.byte	0x00, 0xf5, 0x21, 0x00


	//----- nvinfo : EIATTR_KPARAM_INFO
	.align		4
.L_35:
        /*0078*/ 	.byte	0x04, 0x17
        /*007a*/ 	.short	(.L_37 - .L_36)
.L_36:
        /*007c*/ 	.word	0x00000000
        /*0080*/ 	.short	0x0000
        /*0082*/ 	.short	0x0000
        /*0084*/ 	.byte	0x00, 0xf5, 0x21, 0x00


	//----- nvinfo : EIATTR_SPARSE_MMA_MASK
	.align		4
.L_37:
        /*0088*/ 	.byte	0x03, 0x50
        /*008a*/ 	.short	0x0000


	//----- nvinfo : EIATTR_MAXREG_COUNT
	.align		4
        /*008c*/ 	.byte	0x03, 0x1b
        /*008e*/ 	.short	0x00ff


	//----- nvinfo : EIATTR_NUM_BARRIERS
	.align		4
        /*0090*/ 	.byte	0x02, 0x4c
        /*0092*/ 	.byte	0x01
	.zero		1


	//----- nvinfo : EIATTR_MERCURY_ISA_VERSION
	.align		4
        /*0094*/ 	.byte	0x03, 0x5f
        /*0096*/ 	.short	0x0101


	//----- nvinfo : EIATTR_VRC_CTA_INIT_COUNT
	.align		4
        /*0098*/ 	.byte	0x02, 0x4a
	.zero		1
	.zero		1


	//----- nvinfo : EIATTR_EXIT_INSTR_OFFSETS
	.align		4
        /*009c*/ 	.byte	0x04, 0x1c
        /*009e*/ 	.short	(.L_39 - .L_38)


	//   ....[0]....
.L_38:
        /*00a0*/ 	.word	0x00000430


	//   ....[1]....
        /*00a4*/ 	.word	0x000006b0


	//----- nvinfo : EIATTR_CRS_STACK_SIZE
	.align		4
.L_39:
        /*00a8*/ 	.byte	0x04, 0x1e
        /*00aa*/ 	.short	(.L_41 - .L_40)
.L_40:
        /*00ac*/ 	.word	0x00000000


	//----- nvinfo : EIATTR_CBANK_PARAM_SIZE
	.align		4
.L_41:
        /*00b0*/ 	.byte	0x03, 0x19
        /*00b2*/ 	.short	0x0028


	//----- nvinfo : EIATTR_PARAM_CBANK
	.align		4
        /*00b4*/ 	.byte	0x04, 0x0a
        /*00b6*/ 	.short	(.L_43 - .L_42)
	.align		4
.L_42:
        /*00b8*/ 	.word	index@(.nv.constant0._Z10histReducePfS_iiiffi)
        /*00bc*/ 	.short	0x0380
        /*00be*/ 	.short	0x0028


	//----- nvinfo : EIATTR_SW_WAR
	.align		4
.L_43:
        /*00c0*/ 	.byte	0x04, 0x36
        /*00c2*/ 	.short	(.L_45 - .L_44)
.L_44:
        /*00c4*/ 	.word	0x00000008
.L_45:


//--------------------- .nv.info._Z14deltaReduceSumPfS_iiS_ --------------------------
	.section	.nv.info._Z14deltaReduceSumPfS_iiS_,"",@"SHT_CUDA_INFO"
	.sectionflags	@""
	.align	4


	//----- nvinfo : EIATTR_CUDA_API_VERSION
	.align		4
        /*0000*/ 	.byte	0x04, 0x37
        /*0002*/ 	.short	(.L_47 - .L_46)
.L_46:
        /*0004*/ 	.word	0x00000082


	//----- nvinfo : EIATTR_KPARAM_INFO
	.align		4
.L_47:
        /*0008*/ 	.byte	0x04, 0x17
        /*000a*/ 	.short	(.L_49 - .L_48)
.L_48:
        /*000c*/ 	.word	0x00000000
        /*0010*/ 	.short	0x0004
        /*0012*/ 	.short	0x0018
        /*0014*/ 	.byte	0x00, 0xf5, 0x21, 0x00


	//----- nvinfo : EIATTR_KPARAM_INFO
	.align		4
.L_49:
        /*0018*/ 	.byte	0x04, 0x17
        /*001a*/ 	.short	(.L_51 - .L_50)
.L_50:
        /*001c*/ 	.word	0x00000000
        /*0020*/ 	.short	0x0003
        /*0022*/ 	.short	0x0014
        /*0024*/ 	.byte	0x00, 0xf0, 0x11, 0x00


	//----- nvinfo : EIATTR_KPARAM_INFO
	.align		4
.L_51:
        /*0028*/ 	.byte	0x04, 0x17
        /*002a*/ 	.short	(.L_53 - .L_52)
.L_52:
        /*002c*/ 	.word	0x00000000
        /*0030*/ 	.short	0x0002
        /*0032*/ 	.short	0x0010
        /*0034*/ 	.byte	0x00, 0xf0, 0x11, 0x00


	//----- nvinfo : EIATTR_KPARAM_INFO
	.align		4
.L_53:
        /*0038*/ 	.byte	0x04, 0x17
        /*003a*/ 	.short	(.L_55 - .L_54)
.L_54:
        /*003c*/ 	.word	0x00000000
        /*0040*/ 	.short	0x0001
        /*0042*/ 	.short	0x0008
        /*0044*/ 	.byte	0x00, 0xf5, 0x21, 0x00


	//----- nvinfo : EIATTR_KPARAM_INFO
	.align		4
.L_55:
        /*0048*/ 	.byte	0x04, 0x17
        /*004a*/ 	.short	(.L_57 - .L_56)
.L_56:
        /*004c*/ 	.word	0x00000000
        /*0050*/ 	.short	0x0000
        /*0052*/ 	.short	0x0000
        /*0054*/ 	.byte	0x00, 0xf5, 0x21, 0x00


	//----- nvinfo : EIATTR_SPARSE_MMA_MASK
	.align		4
.L_57:
        /*0058*/ 	.byte	0x03, 0x50
        /*005a*/ 	.short	0x0000


	//----- nvinfo : EIATTR_MAXREG_COUNT
	.align		4
        /*005c*/ 	.byte	0x03, 0x1b
        /*005e*/ 	.short	0x00ff


	//----- nvinfo : EIATTR_NUM_BARRIERS
	.align		4
        /*0060*/ 	.byte	0x02, 0x4c
        /*0062*/ 	.byte	0x01
	.zero		1


	//----- nvinfo : EIATTR_MERCURY_ISA_VERSION
	.align		4
        /*0064*/ 	.byte	0x03, 0x5f
        /*0066*/ 	.short	0x0101


	//----- nvinfo : EIATTR_VRC_CTA_INIT_COUNT
	.align		4
        /*0068*/ 	.byte	0x02, 0x4a
	.zero		1
	.zero		1


	//----- nvinfo : EIATTR_EXIT_INSTR_OFFSETS
	.align		4
        /*006c*/ 	.byte	0x04, 0x1c
        /*006e*/ 	.short	(.L_59 - .L_58)


	//   ....[0]....
.L_58:
        /*0070*/ 	.word	0x000002d0


	//   ....[1]....
        /*0074*/ 	.word	0x00000340


	//----- nvinfo : EIATTR_CBANK_PARAM_SIZE
	.align		4
.L_59:
        /*0078*/ 	.byte	0x03, 0x19
        /*007a*/ 	.short	0x0020


	//----- nvinfo : EIATTR_PARAM_CBANK
	.align		4
        /*007c*/ 	.byte	0x04, 0x0a
        /*007e*/ 	.short	(.L_61 - .L_60)
	.align		4
.L_60:
        /*0080*/ 	.word	index@(.nv.constant0._Z14deltaReduceSumPfS_iiS_)
        /*0084*/ 	.short	0x0380
        /*0086*/ 	.short	0x0020


	//----- nvinfo : EIATTR_SW_WAR
	.align		4
.L_61:
        /*0088*/ 	.byte	0x04, 0x36
        /*008a*/ 	.short	(.L_63 - .L_62)
.L_62:
        /*008c*/ 	.word	0x00000008
.L_63:


//--------------------- .nv.info._Z9reduceSumPfS_ii --------------------------
	.section	.nv.info._Z9reduceSumPfS_ii,"",@"SHT_CUDA_INFO"
	.sectionflags	@""
	.align	4


	//----- nvinfo : EIATTR_CUDA_API_VERSION
	.align		4
        /*0000*/ 	.byte	0x04, 0x37
        /*0002*/ 	.short	(.L_65 - .L_64)
.L_64:
        /*0004*/ 	.word	0x00000082


	//----- nvinfo : EIATTR_KPARAM_INFO
	.align		4
.L_65:
        /*0008*/ 	.byte	0x04, 0x17
        /*000a*/ 	.short	(.L_67 - .L_66)
.L_66:
        /*000c*/ 	.word	0x00000000
        /*0010*/ 	.short	0x0003
        /*0012*/ 	.short	0x0014
        /*0014*/ 	.byte	0x00, 0xf0, 0x11, 0x00


	//----- nvinfo : EIATTR_KPARAM_INFO
	.align		4
.L_67:
        /*0018*/ 	.byte	0x04, 0x17
        /*001a*/ 	.short	(.L_69 - .L_68)
.L_68:
        /*001c*/ 	.word	0x00000000
        /*0020*/ 	.short	0x0002
        /*0022*/ 	.short	0x0010
        /*0024*/ 	.byte	0x00, 0xf0, 0x11, 0x00


	//----- nvinfo : EIATTR_KPARAM_INFO
	.align		4
.L_69:
        /*0028*/ 	.byte	0x04, 0x17
        /*002a*/ 	.short	(.L_71 - .L_70)
.L_70:
        /*002c*/ 	.word	0x00000000
        /*0030*/ 	.short	0x0001
        /*0032*/ 	.short	0x0008
        /*0034*/ 	.byte	0x00, 0xf5, 0x21, 0x00


	//----- nvinfo : EIATTR_KPARAM_INFO
	.align		4
.L_71:
        /*0038*/ 	.byte	0x04, 0x17
        /*003a*/ 	.short	(.L_73 - .L_72)
.L_72:
        /*003c*/ 	.word	0x00000000
        /*0040*/ 	.short	0x0000
        /*0042*/ 	.short	0x0000
        /*0044*/ 	.byte	0x00, 0xf5, 0x21, 0x00


	//----- nvinfo : EIATTR_SPARSE_MMA_MASK
	.align		4
.L_73:
        /*0048*/ 	.byte	0x03, 0x50
        /*004a*/ 	.short	0x0000


	//----- nvinfo : EIATTR_MAXREG_COUNT
	.align		4
        /*004c*/ 	.byte	0x03, 0x1b
        /*004e*/ 	.short	0x00ff


	//----- nvinfo : EIATTR_NUM_BARRIERS
	.align		4
        /*0050*/ 	.byte	0x02, 0x4c
        /*0052*/ 	.byte	0x01
	.zero		1


	//----- nvinfo : EIATTR_MERCURY_ISA_VERSION
	.align		4
        /*0054*/ 	.byte	0x03, 0x5f
        /*0056*/ 	.short	0x0101


	//----- nvinfo : EIATTR_VRC_CTA_INIT_COUNT
	.align		4
        /*0058*/ 	.byte	0x02, 0x4a
	.zero		1
	.zero		1


	//----- nvinfo : EIATTR_EXIT_INSTR_OFFSETS
	.align		4
        /*005c*/ 	.byte	0x04, 0x1c
        /*005e*/ 	.short	(.L_75 - .L_74)


	//   ....[0]....
.L_74:
        /*0060*/ 	.word	0x00000290


	//   ....[1]....
        /*0064*/ 	.word	0x00000300


	//----- nvinfo : EIATTR_CBANK_PARAM_SIZE
	.align		4
.L_75:
        /*0068*/ 	.byte	0x03, 0x19
        /*006a*/ 	.short	0x0018


	//----- nvinfo : EIATTR_PARAM_CBANK
	.align		4
        /*006c*/ 	.byte	0x04, 0x0a
        /*006e*/ 	.short	(.L_77 - .L_76)
	.align		4
.L_76:
        /*0070*/ 	.word	index@(.nv.constant0._Z9reduceSumPfS_ii)
        /*0074*/ 	.short	0x0380
        /*0076*/ 	.short	0x0018


	//----- nvinfo : EIATTR_SW_WAR
	.align		4
.L_77:
        /*0078*/ 	.byte	0x04, 0x36
        /*007a*/ 	.short	(.L_79 - .L_78)
.L_78:
        /*007c*/ 	.word	0x00000008
.L_79:


//--------------------- .nv.callgraph             --------------------------
	.section	.nv.callgraph,"",@"SHT_CUDA_CALLGRAPH"
	.align	4
	.sectionentsize	8
	.align		4
        /*0000*/ 	.word	0x00000000
	.align		4
        /*0004*/ 	.word	0xffffffff
	.align		4
        /*0008*/ 	.word	0x00000000
	.align		4
        /*000c*/ 	.word	0xfffffffe
	.align		4
        /*0010*/ 	.word	0x00000000
	.align		4
        /*0014*/ 	.word	0xfffffffd
	.align		4
        /*0018*/ 	.word	0x00000000
	.align		4
        /*001c*/ 	.word	0xfffffffc


//--------------------- .text._Z10histReducePfS_iiiffi --------------------------
	.section	.text._Z10histReducePfS_iiiffi,"ax",@progbits
	.align	128
        .global         _Z10histReducePfS_iiiffi
        .type           _Z10histReducePfS_iiiffi,@function
        .size           _Z10histReducePfS_iiiffi,(.L_x_30 - _Z10histReducePfS_iiiffi)
        .other          _Z10histReducePfS_iiiffi,@"STO_CUDA_ENTRY STV_DEFAULT"
_Z10histReducePfS_iiiffi:
.text._Z10histReducePfS_iiiffi:
[----:B------:R-:W-:Y:S01]  /*0000*/  LDC R1, c[0x0][0x37c] ;  /* 0x0000df00ff017b82 */ /* 0x000fe20000000800 */
[----:B------:R-:W0:Y:S07]  /*0010*/  S2R R4, SR_TID.X ;  /* 0x0000000000047919 */ /* 0x000e2e0000002100 */
[----:B------:R-:W0:Y:S01]  /*0020*/  LDC R7, c[0x0][0x360] ;  /* 0x0000d800ff077b82 */ /* 0x000e220000000800 */
[----:B------:R-:W1:Y:S01]  /*0030*/  LDCU.64 UR8, c[0x0][0x390] ;  /* 0x00007200ff0877ac */ /* 0x000e620008000a00 */
[----:B------:R-:W-:Y:S01]  /*0040*/  BSSY.RECONVERGENT B0, `(.L_x_0) ;  /* 0x000003c000007945 */ /* 0x000fe20003800200 */
[----:B------:R-:W2:Y:S01]  /*0050*/  S2R R9, SR_TID.Y ;  /* 0x0000000000097919 */ /* 0x000ea20000002200 */
[----:B------:R-:W3:Y:S04]  /*0060*/  LDCU.64 UR6, c[0x0][0x358] ;  /* 0x00006b00ff0677ac */ /* 0x000ee80008000a00 */
[----:B------:R-:W0:Y:S08]  /*0070*/  S2UR UR4, SR_CTAID.X ;  /* 0x00000000000479c3 */ /* 0x000e300000002500 */
[----:B------:R-:W4:Y:S08]  /*0080*/  S2UR UR5, SR_CTAID.Y ;  /* 0x00000000000579c3 */ /* 0x000f300000002600 */
[----:B------:R-:W4:Y:S01]  /*0090*/  LDC R2, c[0x0][0x364] ;  /* 0x0000d900ff027b82 */ /* 0x000f220000000800 */
[----:B0-----:R-:W-:-:S02]  /*00a0*/  IMAD R0, R7, UR4, R4 ;  /* 0x0000000407007c24 */ /* 0x001fc4000f8e0204 */
[----:B--2---:R-:W-:Y:S02]  /*00b0*/  IMAD R4, R7, R9, R4 ;  /* 0x0000000907047224 */ /* 0x004fe400078e0204 */
[----:B----4-:R-:W-:-:S04]  /*00c0*/  IMAD R3, R2, UR5, R9 ;  /* 0x0000000502037c24 */ /* 0x010fc8000f8e0209 */
[----:B-1----:R-:W-:-:S05]  /*00d0*/  IMAD R5, R0, UR8, R3 ;  /* 0x0000000800057c24 */ /* 0x002fca000f8e0203 */
[----:B------:R-:W-:-:S04]  /*00e0*/  ISETP.GE.AND P0, PT, R5, UR9, PT ;  /* 0x0000000905007c0c */ /* 0x000fc8000bf06270 */
[----:B------:R-:W-:-:S04]  /*00f0*/  ISETP.LT.AND P0, PT, R0, UR8, !P0 ;  /* 0x0000000800007c0c */ /* 0x000fc8000c701270 */
[----:B------:R-:W-:Y:S01]  /*0100*/  ISETP.LT.AND P0, PT, R3, UR8, P0 ;  /* 0x0000000803007c0c */ /* 0x000fe20008701270 */
[----:B------:R-:W-:-:S12]  /*0110*/  IMAD R3, R7, R2, RZ ;  /* 0x0000000207037224 */ /* 0x000fd800078e02ff */
[----:B---3--:R-:W-:Y:S05]  /*0120*/  @!P0 BRA `(.L_x_1) ;  /* 0x0000000000b48947 */ /* 0x008fea0003800000 */
[----:B------:R-:W0:Y:S08]  /*0130*/  LDC.64 R6, c[0x0][0x380] ;  /* 0x0000e000ff067b82 */ /* 0x000e300000000a00 */
[----:B------:R-:W1:Y:S01]  /*0140*/  LDC R9, c[0x0][0x39c] ;  /* 0x0000e700ff097b82 */ /* 0x000e620000000800 */
[----:B0-----:R-:W-:-:S06]  /*0150*/  IMAD.WIDE R6, R5, 0x4, R6 ;  /* 0x0000000405067825 */ /* 0x001fcc00078e0206 */
[----:B------:R-:W1:Y:S01]  /*0160*/  LDG.E R6, desc[UR6][R6.64] ;  /* 0x0000000606067981 */ /* 0x000e62000c1e1900 */
[----:B------:R-:W0:Y:S01]  /*0170*/  LDC R0, c[0x0][0x3a0] ;  /* 0x0000e800ff007b82 */ /* 0x000e220000000800 */
[----:B-1----:R-:W-:-:S13]  /*0180*/  FSETP.GEU.AND P1, PT, R6, R9, PT ;  /* 0x000000090600720b */ /* 0x002fda0003f2e000 */
[----:B0-----:R-:W-:Y:S05]  /*0190*/  @P1 BRA `(.L_x_2) ;  /* 0x00000000004c1947 */ /* 0x001fea0003800000 */
[----:B------:R-:W0:Y:S01]  /*01a0*/  LDC R11, c[0x0][0x3a0] ;  /* 0x0000e800ff0b7b82 */ /* 0x000e220000000800 */
[----:B------:R-:W-:Y:S01]  /*01b0*/  FADD R2, -R6, R9 ;  /* 0x0000000906027221 */ /* 0x000fe20000000100 */
[----:B------:R-:W-:Y:S01]  /*01c0*/  BSSY.RECONVERGENT B1, `(.L_x_3) ;  /* 0x000000c000017945 */ /* 0x000fe20003800200 */
[----:B0-----:R-:W0:Y:S08]  /*01d0*/  MUFU.RCP R5, R11 ;  /* 0x0000000b00057308 */ /* 0x001e300000001000 */
[----:B------:R-:W1:Y:S01]  /*01e0*/  FCHK P1, R2, R11 ;  /* 0x0000000b02007302 */ /* 0x000e620000020000 */
[----:B0-----:R-:W-:-:S04]  /*01f0*/  FFMA R8, R5, -R11, 1 ;  /* 0x3f80000005087423 */ /* 0x001fc8000000080b */
[----:B------:R-:W-:-:S04]  /*0200*/  FFMA R5, R5, R8, R5 ;  /* 0x0000000805057223 */ /* 0x000fc80000000005 */
[----:B------:R-:W-:-:S04]  /*0210*/  FFMA R6, R2, R5, RZ ;  /* 0x0000000502067223 */ /* 0x000fc800000000ff */
[----:B------:R-:W-:-:S04]  /*0220*/  FFMA R7, R6, -R11, R2 ;  /* 0x8000000b06077223 */ /* 0x000fc80000000002 */
[----:B------:R-:W-:Y:S01]  /*0230*/  FFMA R5, R5, R7, R6 ;  /* 0x0000000705057223 */ /* 0x000fe20000000006 */
[----:B-1----:R-:W-:Y:S06]  /*0240*/  @!P1 BRA `(.L_x_4) ;  /* 0x00000000000c9947 */ /* 0x002fec0003800000 */
[----:B------:R-:W-:-:S07]  /*0250*/  MOV R6, 0x270 ;  /* 0x0000027000067802 */ /* 0x000fce0000000f00 */
[----:B------:R-:W-:Y:S05]  /*0260*/  CALL.REL.NOINC `($__internal_0_$__cuda_sm3x_div_rn_noftz_f32_slowpath) ;  /* 0x0000000400147944 */ /* 0x000fea0003c00000 */
[----:B------:R-:W-:-:S07]  /*0270*/  IMAD.MOV.U32 R5, RZ, RZ, R0 ;  /* 0x000000ffff057224 */ /* 0x000fce00078e0000 */
.L_x_4:
[----:B------:R-:W-:Y:S05]  /*0280*/  BSYNC.RECONVERGENT B1 ;  /* 0x0000000000017941 */ /* 0x000fea0003800200 */
.L_x_3:
[----:B------:R-:W0:Y:S01]  /*0290*/  LDCU UR4, c[0x0][0x3a4] ;  /* 0x00007480ff0477ac */ /* 0x000e220008000800 */
[----:B------:R-:W0:Y:S02]  /*02a0*/  F2I.FLOOR.NTZ R5, R5 ;  /* 0x0000000500057305 */ /* 0x000e240000207100 */
[----:B0-----:R-:W-:Y:S01]  /*02b0*/  IADD3 R0, PT, PT, -R5, UR4, RZ ;  /* 0x0000000405007c10 */ /* 0x001fe2000fffe1ff */
[----:B------:R-:W-:Y:S06]  /*02c0*/  BRA `(.L_x_1) ;  /* 0x00000000004c7947 */ /* 0x000fec0003800000 */
.L_x_2:
[----:B------:R-:W0:Y:S01]  /*02d0*/  LDC R8, c[0x0][0x3a0] ;  /* 0x0000e800ff087b82 */ /* 0x000e220000000800 */
[----:B------:R-:W-:Y:S01]  /*02e0*/  FADD R5, R6, -R9 ;  /* 0x8000000906057221 */ /* 0x000fe20000000000 */
        /* <DEDUP_REMOVED lines=9> */
[----:B------:R-:W-:Y:S01]  /*0380*/  IMAD.MOV.U32 R2, RZ, RZ, R5 ;  /* 0x000000ffff027224 */ /* 0x000fe200078e0005 */
[----:B------:R-:W-:-:S07]  /*0390*/  MOV R6, 0x3b0 ;  /* 0x000003b000067802 */ /* 0x000fce0000000f00 */
[----:B------:R-:W-:Y:S05]  /*03a0*/  CALL.REL.NOINC `($__internal_0_$__cuda_sm3x_div_rn_noftz_f32_slowpath) ;  /* 0x0000000000c47944 */ /* 0x000fea0003c00000 */
[----:B------:R-:W-:-:S07]  /*03b0*/  IMAD.MOV.U32 R2, RZ, RZ, R0 ;  /* 0x000000ffff027224 */ /* 0x000fce00078e0000 */
.L_x_6:
[----:B------:R-:W-:Y:S05]  /*03c0*/  BSYNC.RECONVERGENT B1 ;  /* 0x0000000000017941 */ /* 0x000fea0003800200 */
.L_x_5:
[----:B------:R-:W0:Y:S01]  /*03d0*/  LDCU UR4, c[0x0][0x3a4] ;  /* 0x00007480ff0477ac */ /* 0x000e220008000800 */
[----:B------:R-:W0:Y:S02]  /*03e0*/  F2I.CEIL.NTZ R2, R2 ;  /* 0x0000000200027305 */ /* 0x000e24000020b100 */
[----:B0-----:R-:W-:-:S07]  /*03f0*/  VIADD R0, R2, UR4 ;  /* 0x0000000402007c36 */ /* 0x001fce0008000000 */
.L_x_1:
[----:B------:R-:W-:Y:S05]  /*0400*/  BSYNC.RECONVERGENT B0 ;  /* 0x0000000000007941 */ /* 0x000fea0003800200 */
.L_x_0:
[----:B------:R-:W0:Y:S02]  /*0410*/  LDC R2, c[0x0][0x398] ;  /* 0x0000e600ff027b82 */ /* 0x000e240000000800 */
[----:B0-----:R-:W-:-:S13]  /*0420*/  ISETP.GE.AND P1, PT, R2, 0x1, PT ;  /* 0x000000010200780c */ /* 0x001fda0003f26270 */
[----:B------:R-:W-:Y:S05]  /*0430*/  @!P1 EXIT ;  /* 0x000000000000994d */ /* 0x000fea0003800000 */
[----:B------:R-:W0:Y:S01]  /*0440*/  S2UR UR5, SR_CgaCtaId ;  /* 0x00000000000579c3 */ /* 0x000e220000008800 */
[----:B------:R-:W-:Y:S01]  /*0450*/  UMOV UR4, 0x400 ;  /* 0x0000040000047882 */ /* 0x000fe20000000000 */
[----:B------:R-:W-:Y:S01]  /*0460*/  IMAD.MOV.U32 R5, RZ, RZ, RZ ;  /* 0x000000ffff057224 */ /* 0x000fe200078e00ff */
[----:B0-----:R-:W-:-:S06]  /*0470*/  ULEA UR4, UR5, UR4, 0x18 ;  /* 0x0000000405047291 */ /* 0x001fcc000f8ec0ff */
[----:B------:R-:W-:-:S07]  /*0480*/  LEA R2, R4, UR4, 0x2 ;  /* 0x0000000404027c11 */ /* 0x000fce000f8e10ff */
.L_x_11:
[----:B------:R-:W-:Y:S02]  /*0490*/  ISETP.NE.AND P1, PT, R0, R5, PT ;  /* 0x000000050000720c */ /* 0x000fe40003f25270 */
[----:B------:R-:W-:Y:S02]  /*04a0*/  ISETP.GE.U32.AND P2, PT, R3, 0x2, PT ;  /* 0x000000020300780c */ /* 0x000fe40003f46070 */
[----:B-1----:R-:W-:Y:S02]  /*04b0*/  FSEL R6, RZ, 1, P1 ;  /* 0x3f800000ff067808 */ /* 0x002fe40000800000 */
[----:B------:R-:W-:Y:S02]  /*04c0*/  ISETP.NE.AND P1, PT, R4, RZ, PT ;  /* 0x000000ff0400720c */ /* 0x000fe40003f25270 */
[----:B0-----:R-:W-:-:S05]  /*04d0*/  FSEL R7, R6, RZ, P0 ;  /* 0x000000ff06077208 */ /* 0x001fca0000000000 */
[----:B------:R0:W-:Y:S01]  /*04e0*/  STS [R2], R7 ;  /* 0x0000000702007388 */ /* 0x0001e20000000800 */
[----:B------:R-:W-:Y:S06]  /*04f0*/  BAR.SYNC.DEFER_BLOCKING 0x0 ;  /* 0x0000000000007b1d */ /* 0x000fec0000010000 */
[----:B------:R-:W-:Y:S05]  /*0500*/  @!P2 BRA `(.L_x_7) ;  /* 0x000000000030a947 */ /* 0x000fea0003800000 */
[----:B------:R-:W-:-:S07]  /*0510*/  IMAD.MOV.U32 R6, RZ, RZ, R3 ;  /* 0x000000ffff067224 */ /* 0x000fce00078e0003 */
.L_x_8:
[----:B------:R-:W-:-:S04]  /*0520*/  SHF.R.U32.HI R11, RZ, 0x1, R6 ;  /* 0x00000001ff0b7819 */ /* 0x000fc80000011606 */
[----:B------:R-:W-:-:S13]  /*0530*/  ISETP.GE.U32.AND P2, PT, R4, R11, PT ;  /* 0x0000000b0400720c */ /* 0x000fda0003f46070 */
[----:B0-----:R-:W-:Y:S01]  /*0540*/  @!P2 IMAD R7, R11, 0x4, R2 ;  /* 0x000000040b07a824 */ /* 0x001fe200078e0202 */
[----:B------:R-:W-:Y:S05]  /*0550*/  @!P2 LDS R8, [R2] ;  /* 0x000000000208a984 */ /* 0x000fea0000000800 */
[----:B------:R-:W0:Y:S02]  /*0560*/  @!P2 LDS R7, [R7] ;  /* 0x000000000707a984 */ /* 0x000e240000000800 */
[----:B0-----:R-:W-:-:S05]  /*0570*/  @!P2 FADD R9, R7, R8 ;  /* 0x000000080709a221 */ /* 0x001fca0000000000 */
[----:B------:R1:W-:Y:S01]  /*0580*/  @!P2 STS [R2], R9 ;  /* 0x000000090200a388 */ /* 0x0003e20000000800 */
[----:B------:R-:W-:Y:S01]  /*0590*/  BAR.SYNC.DEFER_BLOCKING 0x0 ;  /* 0x0000000000007b1d */ /* 0x000fe20000010000 */
[----:B------:R-:W-:Y:S01]  /*05a0*/  ISETP.GT.U32.AND P2, PT, R6, 0x3, PT ;  /* 0x000000030600780c */ /* 0x000fe20003f44070 */
[----:B------:R-:W-:-:S12]  /*05b0*/  IMAD.MOV.U32 R6, RZ, RZ, R11 ;  /* 0x000000ffff067224 */ /* 0x000fd800078e000b */
[----:B-1----:R-:W-:Y:S05]  /*05c0*/  @P2 BRA `(.L_x_8) ;  /* 0xfffffffc00d42947 */ /* 0x002fea000383ffff */
.L_x_7:
[----:B------:R-:W-:Y:S04]  /*05d0*/  BSSY.RECONVERGENT B0, `(.L_x_9) ;  /* 0x0000009000007945 */ /* 0x000fe80003800200 */
[----:B------:R-:W-:Y:S05]  /*05e0*/  @P1 BRA `(.L_x_10) ;  /* 0x00000000001c1947 */ /* 0x000fea0003800000 */
[----:B------:R-:W1:Y:S01]  /*05f0*/  S2UR UR5, SR_CgaCtaId ;  /* 0x00000000000579c3 */ /* 0x000e620000008800 */
[----:B------:R-:W-:-:S07]  /*0600*/  UMOV UR4, 0x400 ;  /* 0x0000040000047882 */ /* 0x000fce0000000000 */
[----:B0-----:R-:W0:Y:S01]  /*0610*/  LDC.64 R6, c[0x0][0x388] ;  /* 0x0000e200ff067b82 */ /* 0x001e220000000a00 */
[----:B-1----:R-:W-:Y:S01]  /*0620*/  ULEA UR4, UR5, UR4, 0x18 ;  /* 0x0000000405047291 */ /* 0x002fe2000f8ec0ff */
[----:B0-----:R-:W-:-:S08]  /*0630*/  IMAD.WIDE.U32 R6, R5, 0x4, R6 ;  /* 0x0000000405067825 */ /* 0x001fd000078e0006 */
[----:B------:R-:W0:Y:S04]  /*0640*/  LDS R9, [UR4] ;  /* 0x00000004ff097984 */ /* 0x000e280008000800 */
[----:B0-----:R1:W-:Y:S02]  /*0650*/  REDG.E.ADD.F32.FTZ.RN.STRONG.GPU desc[UR6][R6.64], R9 ;  /* 0x00000009060079a6 */ /* 0x0013e4000c12f306 */
.L_x_10:
[----:B------:R-:W-:Y:S05]  /*0660*/  BSYNC.RECONVERGENT B0 ;  /* 0x0000000000007941 */ /* 0x000fea0003800200 */
.L_x_9:
[----:B------:R-:W2:Y:S01]  /*0670*/  LDCU UR4, c[0x0][0x398] ;  /* 0x00007300ff0477ac */ /* 0x000ea20008000800 */
[----:B------:R-:W-:-:S05]  /*0680*/  VIADD R5, R5, 0x1 ;  /* 0x0000000105057836 */ /* 0x000fca0000000000 */
[----:B--2---:R-:W-:-:S13]  /*0690*/  ISETP.NE.AND P1, PT, R5, UR4, PT ;  /* 0x0000000405007c0c */ /* 0x004fda000bf25270 */
[----:B------:R-:W-:Y:S05]  /*06a0*/  @P1 BRA `(.L_x_11) ;  /* 0xfffffffc00781947 */ /* 0x000fea000383ffff */
[----:B------:R-:W-:Y:S05]  /*06b0*/  EXIT ;  /* 0x000000000000794d */ /* 0x000fea0003800000 */
        .weak           $__internal_0_$__cuda_sm3x_div_rn_noftz_f32_slowpath
        .type           $__internal_0_$__cuda_sm3x_div_rn_noftz_f32_slowpath,@function
        .size           $__internal_0_$__cuda_sm3x_div_rn_noftz_f32_slowpath,(.L_x_30 - $__internal_0_$__cuda_sm3x_div_rn_noftz_f32_slowpath)
$__internal_0_$__cuda_sm3x_div_rn_noftz_f32_slowpath:
[----:B------:R-:W-:Y:S01]  /*06c0*/  SHF.R.U32.HI R7, RZ, 0x17, R0 ;  /* 0x00000017ff077819 */ /* 0x000fe20000011600 */
[----:B------:R-:W-:Y:S01]  /*06d0*/  BSSY.RECONVERGENT B2, `(.L_x_12) ;  /* 0x0000062000027945 */ /* 0x000fe20003800200 */
[----:B------:R-:W-:Y:S02]  /*06e0*/  SHF.R.U32.HI R5, RZ, 0x17, R2 ;  /* 0x00000017ff057819 */ /* 0x000fe40000011602 */
[----:B------:R-:W-:Y:S02]  /*06f0*/  LOP3.LUT R7, R7, 0xff, RZ, 0xc0, !PT ;  /* 0x000000ff07077812 */ /* 0x000fe400078ec0ff */
[----:B------:R-:W-:-:S03]  /*0700*/  LOP3.LUT R8, R5, 0xff, RZ, 0xc0, !PT ;  /* 0x000000ff05087812 */ /* 0x000fc600078ec0ff */
[----:B------:R-:W-:Y:S02]  /*0710*/  VIADD R9, R7, 0xffffffff ;  /* 0xffffffff07097836 */ /* 0x000fe40000000000 */
[----:B------:R-:W-:-:S03]  /*0720*/  VIADD R10, R8, 0xffffffff ;  /* 0xffffffff080a7836 */ /* 0x000fc60000000000 */
[----:B------:R-:W-:-:S04]  /*0730*/  ISETP.GT.U32.AND P1, PT, R9, 0xfd, PT ;  /* 0x000000fd0900780c */ /* 0x000fc80003f24070 */
[----:B------:R-:W-:-:S13]  /*0740*/  ISETP.GT.U32.OR P1, PT, R10, 0xfd, P1 ;  /* 0x000000fd0a00780c */ /* 0x000fda0000f24470 */
[----:B------:R-:W-:Y:S01]  /*0750*/  @!P1 IMAD.MOV.U32 R5, RZ, RZ, RZ ;  /* 0x000000ffff059224 */ /* 0x000fe200078e00ff */
[----:B------:R-:W-:Y:S06]  /*0760*/  @!P1 BRA `(.L_x_13) ;  /* 0x00000000005c9947 */ /* 0x000fec0003800000 */
[----:B------:R-:W-:Y:S02]  /*0770*/  FSETP.GTU.FTZ.AND P1, PT, |R2|, +INF , PT ;  /* 0x7f8000000200780b */ /* 0x000fe40003f3c200 */
[----:B------:R-:W-:-:S04]  /*0780*/  FSETP.GTU.FTZ.AND P2, PT, |R0|, +INF , PT ;  /* 0x7f8000000000780b */ /* 0x000fc80003f5c200 */
[----:B------:R-:W-:-:S13]  /*0790*/  PLOP3.LUT P1, PT, P1, P2, PT, 0xf8, 0x8f ;  /* 0x00000000008f781c */ /* 0x000fda0000f25f70 */
[----:B------:R-:W-:Y:S05]  /*07a0*/  @P1 BRA `(.L_x_14) ;  /* 0x00000004004c1947 */ /* 0x000fea0003800000 */
[----:B------:R-:W-:-:S13]  /*07b0*/  LOP3.LUT P1, RZ, R0, 0x7fffffff, R2, 0xc8, !PT ;  /* 0x7fffffff00ff7812 */ /* 0x000fda000782c802 */
[----:B------:R-:W-:Y:S05]  /*07c0*/  @!P1 BRA `(.L_x_15) ;  /* 0x00000004003c9947 */ /* 0x000fea0003800000 */
[----:B------:R-:W-:Y:S02]  /*07d0*/  FSETP.NEU.FTZ.AND P3, PT, |R2|, +INF , PT ;  /* 0x7f8000000200780b */ /* 0x000fe40003f7d200 */
[----:B------:R-:W-:Y:S02]  /*07e0*/  FSETP.NEU.FTZ.AND P2, PT, |R0|, +INF , PT ;  /* 0x7f8000000000780b */ /* 0x000fe40003f5d200 */
[----:B------:R-:W-:-:S11]  /*07f0*/  FSETP.NEU.FTZ.AND P1, PT, |R2|, +INF , PT ;  /* 0x7f8000000200780b */ /* 0x000fd60003f3d200 */
[----:B------:R-:W-:Y:S05]  /*0800*/  @!P2 BRA !P3, `(.L_x_15) ;  /* 0x00000004002ca947 */ /* 0x000fea0005800000 */
[----:B------:R-:W-:-:S04]  /*0810*/  LOP3.LUT P3, RZ, R2, 0x7fffffff, RZ, 0xc0, !PT ;  /* 0x7fffffff02ff7812 */ /* 0x000fc8000786c0ff */
[----:B------:R-:W-:-:S13]  /*0820*/  PLOP3.LUT P2, PT, P2, P3, PT, 0x2f, 0xf2 ;  /* 0x0000000000f2781c */ /* 0x000fda0001746577 */
[----:B------:R-:W-:Y:S05]  /*0830*/  @P2 BRA `(.L_x_16) ;  /* 0x0000000400182947 */ /* 0x000fea0003800000 */
[----:B------:R-:W-:-:S04]  /*0840*/  LOP3.LUT P2, RZ, R0, 0x7fffffff, RZ, 0xc0, !PT ;  /* 0x7fffffff00ff7812 */ /* 0x000fc8000784c0ff */
[----:B------:R-:W-:-:S13]  /*0850*/  PLOP3.LUT P1, PT, P1, P2, PT, 0x2f, 0xf2 ;  /* 0x0000000000f2781c */ /* 0x000fda0000f24577 */
[----:B------:R-:W-:Y:S05]  /*0860*/  @P1 BRA `(.L_x_17) ;  /* 0x0000000400001947 */ /* 0x000fea0003800000 */
[----:B------:R-:W-:Y:S02]  /*0870*/  ISETP.GE.AND P1, PT, R10, RZ, PT ;  /* 0x000000ff0a00720c */ /* 0x000fe40003f26270 */
[----:B------:R-:W-:-:S11]  /*0880*/  ISETP.GE.AND P2, PT, R9, RZ, PT ;  /* 0x000000ff0900720c */ /* 0x000fd60003f46270 */
[----:B------:R-:W-:Y:S02]  /*0890*/  @P1 IMAD.MOV.U32 R5, RZ, RZ, RZ ;  /* 0x000000ffff051224 */ /* 0x000fe400078e00ff */
[----:B------:R-:W-:Y:S01]  /*08a0*/  @!P1 FFMA R2, R2, 1.84467440737095516160e+19, RZ ;  /* 0x5f80000002029823 */ /* 0x000fe200000000ff */
[----:B------:R-:W-:Y:S02]  /*08b0*/  @!P1 IMAD.MOV.U32 R5, RZ, RZ, -0x40 ;  /* 0xffffffc0ff059424 */ /* 0x000fe400078e00ff */
[----:B------:R-:W-:Y:S02]  /*08c0*/  @!P2 FFMA R0, R0, 1.84467440737095516160e+19, RZ ;  /* 0x5f8000000000a823 */ /* 0x000fe400000000ff */
[----:B------:R-:W-:-:S07]  /*08d0*/  @!P2 VIADD R5, R5, 0x40 ;  /* 0x000000400505a836 */ /* 0x000fce0000000000 */
.L_x_13:
[----:B------:R-:W-:Y:S01]  /*08e0*/  LEA R9, R7, 0xc0800000, 0x17 ;  /* 0xc080000007097811 */ /* 0x000fe200078eb8ff */
[----:B------:R-:W-:Y:S01]  /*08f0*/  VIADD R8, R8, 0xffffff81 ;  /* 0xffffff8108087836 */ /* 0x000fe20000000000 */
[----:B------:R-:W-:Y:S03]  /*0900*/  BSSY.RECONVERGENT B3, `(.L_x_18) ;  /* 0x0000035000037945 */ /* 0x000fe60003800200 */
[----:B------:R-:W-:Y:S02]  /*0910*/  IMAD.IADD R9, R0, 0x1, -R9 ;  /* 0x0000000100097824 */ /* 0x000fe400078e0a09 */
[C---:B------:R-:W-:Y:S01]  /*0920*/  IMAD R0, R8.reuse, -0x800000, R2 ;  /* 0xff80000008007824 */ /* 0x040fe200078e0202 */
[----:B------:R-:W-:Y:S01]  /*0930*/  IADD3 R8, PT, PT, R8, 0x7f, -R7 ;  /* 0x0000007f08087810 */ /* 0x000fe20007ffe807 */
[----:B------:R-:W0:Y:S01]  /*0940*/  MUFU.RCP R10, R9 ;  /* 0x00000009000a7308 */ /* 0x000e220000001000 */
[----:B------:R-:W-:-:S03]  /*0950*/  FADD.FTZ R11, -R9, -RZ ;  /* 0x800000ff090b7221 */ /* 0x000fc60000010100 */
[----:B------:R-:W-:Y:S02]  /*0960*/  IMAD.IADD R5, R8, 0x1, R5 ;  /* 0x0000000108057824 */ /* 0x000fe400078e0205 */
[----:B0-----:R-:W-:-:S04]  /*0970*/  FFMA R13, R10, R11, 1 ;  /* 0x3f8000000a0d7423 */ /* 0x001fc8000000000b */
[----:B------:R-:W-:-:S04]  /*0980*/  FFMA R15, R10, R13, R10 ;  /* 0x0000000d0a0f7223 */ /* 0x000fc8000000000a */
[----:B------:R-:W-:-:S04]  /*0990*/  FFMA R2, R0, R15, RZ ;  /* 0x0000000f00027223 */ /* 0x000fc800000000ff */
[----:B------:R-:W-:-:S04]  /*09a0*/  FFMA R13, R11, R2, R0 ;  /* 0x000000020b0d7223 */ /* 0x000fc80000000000 */
[----:B------:R-:W-:-:S04]  /*09b0*/  FFMA R10, R15, R13, R2 ;  /* 0x0000000d0f0a7223 */ /* 0x000fc80000000002 */
[----:B------:R-:W-:-:S04]  /*09c0*/  FFMA R11, R11, R10, R0 ;  /* 0x0000000a0b0b7223 */ /* 0x000fc80000000000 */
[----:B------:R-:W-:-:S05]  /*09d0*/  FFMA R0, R15, R11, R10 ;  /* 0x0000000b0f007223 */ /* 0x000fca000000000a */
[----:B------:R-:W-:-:S04]  /*09e0*/  SHF.R.U32.HI R2, RZ, 0x17, R0 ;  /* 0x00000017ff027819 */ /* 0x000fc80000011600 */
[----:B------:R-:W-:-:S05]  /*09f0*/  LOP3.LUT R2, R2, 0xff, RZ, 0xc0, !PT ;  /* 0x000000ff02027812 */ /* 0x000fca00078ec0ff */
[----:B------:R-:W-:-:S04]  /*0a00*/  IMAD.IADD R9, R2, 0x1, R5 ;  /* 0x0000000102097824 */ /* 0x000fc800078e0205 */
[----:B------:R-:W-:-:S05]  /*0a10*/  VIADD R2, R9, 0xffffffff ;  /* 0xffffffff09027836 */ /* 0x000fca0000000000 */
[----:B------:R-:W-:-:S13]  /*0a20*/  ISETP.GE.U32.AND P1, PT, R2, 0xfe, PT ;  /* 0x000000fe0200780c */ /* 0x000fda0003f26070 */
[----:B------:R-:W-:Y:S05]  /*0a30*/  @!P1 BRA `(.L_x_19) ;  /* 0x0000000000809947 */ /* 0x000fea0003800000 */
[----:B------:R-:W-:-:S13]  /*0a40*/  ISETP.GT.AND P1, PT, R9, 0xfe, PT ;  /* 0x000000fe0900780c */ /* 0x000fda0003f24270 */
[----:B------:R-:W-:Y:S05]  /*0a50*/  @P1 BRA `(.L_x_20) ;  /* 0x00000000006c1947 */ /* 0x000fea0003800000 */
[----:B------:R-:W-:-:S13]  /*0a60*/  ISETP.GE.AND P1, PT, R9, 0x1, PT ;  /* 0x000000010900780c */ /* 0x000fda0003f26270 */
[----:B------:R-:W-:Y:S05]  /*0a70*/  @P1 BRA `(.L_x_21) ;  /* 0x0000000000741947 */ /* 0x000fea0003800000 */
[----:B------:R-:W-:Y:S02]  /*0a80*/  ISETP.GE.AND P1, PT, R9, -0x18, PT ;  /* 0xffffffe80900780c */ /* 0x000fe40003f26270 */
[----:B------:R-:W-:-:S11]  /*0a90*/  LOP3.LUT R0, R0, 0x80000000, RZ, 0xc0, !PT ;  /* 0x8000000000007812 */ /* 0x000fd600078ec0ff */
[----:B------:R-:W-:Y:S05]  /*0aa0*/  @!P1 BRA `(.L_x_21) ;  /* 0x0000000000689947 */ /* 0x000fea0003800000 */
[-CC-:B------:R-:W-:Y:S01]  /*0ab0*/  FFMA.RZ R2, R15, R11.reuse, R10.reuse ;  /* 0x0000000b0f027223 */ /* 0x180fe2000000c00a */
[----:B------:R-:W-:Y:S02]  /*0ac0*/  VIADD R8, R9, 0x20 ;  /* 0x0000002009087836 */ /* 0x000fe40000000000 */
[-CC-:B------:R-:W-:Y:S01]  /*0ad0*/  FFMA.RM R5, R15, R11.reuse, R10.reuse ;  /* 0x0000000b0f057223 */ /* 0x180fe2000000400a */
[----:B------:R-:W-:Y:S02]  /*0ae0*/  ISETP.NE.AND P3, PT, R9, RZ, PT ;  /* 0x000000ff0900720c */ /* 0x000fe40003f65270 */
[----:B------:R-:W-:Y:S01]  /*0af0*/  LOP3.LUT R7, R2, 0x7fffff, RZ, 0xc0, !PT ;  /* 0x007fffff02077812 */ /* 0x000fe200078ec0ff */
[----:B------:R-:W-:Y:S01]  /*0b00*/  FFMA.RP R2, R15, R11, R10 ;  /* 0x0000000b0f027223 */ /* 0x000fe2000000800a */
[----:B------:R-:W-:Y:S01]  /*0b10*/  ISETP.NE.AND P2, PT, R9, RZ, PT ;  /* 0x000000ff0900720c */ /* 0x000fe20003f45270 */
[----:B------:R-:W-:Y:S01]  /*0b20*/  IMAD.MOV R9, RZ, RZ, -R9 ;  /* 0x000000ffff097224 */ /* 0x000fe200078e0a09 */
[----:B------:R-:W-:-:S02]  /*0b30*/  LOP3.LUT R7, R7, 0x800000, RZ, 0xfc, !PT ;  /* 0x0080000007077812 */ /* 0x000fc400078efcff */
[----:B------:R-:W-:Y:S02]  /*0b40*/  FSETP.NEU.FTZ.AND P1, PT, R2, R5, PT ;  /* 0x000000050200720b */ /* 0x000fe40003f3d000 */
[----:B------:R-:W-:Y:S02]  /*0b50*/  SHF.L.U32 R8, R7, R8, RZ ;  /* 0x0000000807087219 */ /* 0x000fe400000006ff */
[----:B------:R-:W-:Y:S02]  /*0b60*/  SEL R2, R9, RZ, P3 ;  /* 0x000000ff09027207 */ /* 0x000fe40001800000 */
[----:B------:R-:W-:Y:S02]  /*0b70*/  ISETP.NE.AND P2, PT, R8, RZ, P2 ;  /* 0x000000ff0800720c */ /* 0x000fe40001745270 */
[----:B------:R-:W-:Y:S02]  /*0b80*/  SHF.R.U32.HI R2, RZ, R2, R7 ;  /* 0x00000002ff027219 */ /* 0x000fe40000011607 */
[----:B------:R-:W-:-:S02]  /*0b90*/  PLOP3.LUT P1, PT, P1, P2, PT, 0xf8, 0x8f ;  /* 0x00000000008f781c */ /* 0x000fc40000f25f70 */
[----:B------:R-:W-:Y:S02]  /*0ba0*/  SHF.R.U32.HI R8, RZ, 0x1, R2 ;  /* 0x00000001ff087819 */ /* 0x000fe40000011602 */
[----:B------:R-:W-:-:S04]  /*0bb0*/  SEL R5, RZ, 0x1, !P1 ;  /* 0x00000001ff057807 */ /* 0x000fc80004800000 */
[----:B------:R-:W-:-:S04]  /*0bc0*/  LOP3.LUT R5, R5, 0x1, R8, 0xf8, !PT ;  /* 0x0000000105057812 */ /* 0x000fc800078ef808 */
[----:B------:R-:W-:-:S05]  /*0bd0*/  LOP3.LUT R5, R5, R2, RZ, 0xc0, !PT ;  /* 0x0000000205057212 */ /* 0x000fca00078ec0ff */
[----:B------:R-:W-:-:S05]  /*0be0*/  IMAD.IADD R5, R8, 0x1, R5 ;  /* 0x0000000108057824 */ /* 0x000fca00078e0205 */
[----:B------:R-:W-:Y:S01]  /*0bf0*/  LOP3.LUT R0, R5, R0, RZ, 0xfc, !PT ;  /* 0x0000000005007212 */ /* 0x000fe200078efcff */
[----:B------:R-:W-:Y:S06]  /*0c00*/  BRA `(.L_x_21) ;  /* 0x0000000000107947 */ /* 0x000fec0003800000 */
.L_x_20:
[----:B------:R-:W-:-:S04]  /*0c10*/  LOP3.LUT R0, R0, 0x80000000, RZ, 0xc0, !PT ;  /* 0x8000000000007812 */ /* 0x000fc800078ec0ff */
[----:B------:R-:W-:Y:S01]  /*0c20*/  LOP3.LUT R0, R0, 0x7f800000, RZ, 0xfc, !PT ;  /* 0x7f80000000007812 */ /* 0x000fe200078efcff */
[----:B------:R-:W-:Y:S06]  /*0c30*/  BRA `(.L_x_21) ;  /* 0x0000000000047947 */ /* 0x000fec0003800000 */
.L_x_19:
[----:B------:R-:W-:-:S07]  /*0c40*/  IMAD R0, R5, 0x800000, R0 ;  /* 0x0080000005007824 */ /* 0x000fce00078e0200 */
.L_x_21:
[----:B------:R-:W-:Y:S05]  /*0c50*/  BSYNC.RECONVERGENT B3 ;  /* 0x0000000000037941 */ /* 0x000fea0003800200 */
.L_x_18:
[----:B------:R-:W-:Y:S05]  /*0c60*/  BRA `(.L_x_22) ;  /* 0x0000000000207947 */ /* 0x000fea0003800000 */
.L_x_17:
[----:B------:R-:W-:-:S04]  /*0c70*/  LOP3.LUT R0, R0, 0x80000000, R2, 0x48, !PT ;  /* 0x8000000000007812 */ /* 0x000fc800078e4802 */
[----:B------:R-:W-:Y:S01]  /*0c80*/  LOP3.LUT R0, R0, 0x7f800000, RZ, 0xfc, !PT ;  /* 0x7f80000000007812 */ /* 0x000fe200078efcff */
[----:B------:R-:W-:Y:S06]  /*0c90*/  BRA `(.L_x_22) ;  /* 0x0000000000147947 */ /* 0x000fec0003800000 */
.L_x_16:
[----:B------:R-:W-:Y:S01]  /*0ca0*/  LOP3.LUT R0, R0, 0x80000000, R2, 0x48, !PT ;  /* 0x8000000000007812 */ /* 0x000fe200078e4802 */
[----:B------:R-:W-:Y:S06]  /*0cb0*/  BRA `(.L_x_22) ;  /* 0x00000000000c7947 */ /* 0x000fec0003800000 */
.L_x_15:
[----:B------:R-:W0:Y:S01]  /*0cc0*/  MUFU.RSQ R0, -QNAN ;  /* 0xffc0000000007908 */ /* 0x000e220000001400 */
[----:B------:R-:W-:Y:S05]  /*0cd0*/  BRA `(.L_x_22) ;  /* 0x0000000000047947 */ /* 0x000fea0003800000 */
.L_x_14:
[----:B------:R-:W-:-:S07]  /*0ce0*/  FADD.FTZ R0, R2, R0 ;  /* 0x0000000002007221 */ /* 0x000fce0000010000 */
.L_x_22:
[----:B------:R-:W-:Y:S05]  /*0cf0*/  BSYNC.RECONVERGENT B2 ;  /* 0x0000000000027941 */ /* 0x000fea0003800200 */
.L_x_12:
[----:B------:R-:W-:-:S04]  /*0d00*/  IMAD.MOV.U32 R7, RZ, RZ, 0x0 ;  /* 0x00000000ff077424 */ /* 0x000fc800078e00ff */
[----:B0-----:R-:W-:Y:S05]  /*0d10*/  RET.REL.NODEC R6 `(_Z10histReducePfS_iiiffi) ;  /* 0xfffffff006b87950 */ /* 0x001fea0003c3ffff */
.L_x_23:
[----:B------:R-:W-:-:S00]  /*0d20*/  BRA `(.L_x_23) ;  /* 0xfffffffc00fc7947 */ /* 0x000fc0000383ffff */
[----:B------:R-:W-:-:S00]  /*0d30*/  NOP ;  /* 0x0000000000007918 */ /* 0x000fc00000000000 */
        /* <DEDUP_REMOVED lines=12> */
.L_x_30:


//--------------------- .text._Z14deltaReduceSumPfS_iiS_ --------------------------
	.section	.text._Z14deltaReduceSumPfS_iiS_,"ax",@progbits
	.align	128
        .global         _Z14deltaReduceSumPfS_iiS_
        .type           _Z14deltaReduceSumPfS_iiS_,@function
        .size           _Z14deltaReduceSumPfS_iiS_,(.L_x_32 - _Z14deltaReduceSumPfS_iiS_)
        .other          _Z14deltaReduceSumPfS_iiS_,@"STO_CUDA_ENTRY STV_DEFAULT"
_Z14deltaReduceSumPfS_iiS_:
.text._Z14deltaReduceSumPfS_iiS_:
[----:B------:R-:W-:Y:S01]  /*0000*/  LDC R1, c[0x0][0x37c] ;  /* 0x0000df00ff017b82 */ /* 0x000fe20000000800 */
[----:B------:R-:W0:Y:S07]  /*0010*/  S2R R6, SR_TID.X ;  /* 0x0000000000067919 */ /* 0x000e2e0000002100 */
[----:B------:R-:W0:Y:S01]  /*0020*/  LDC R9, c[0x0][0x360] ;  /* 0x0000d800ff097b82 */ /* 0x000e220000000800 */
[----:B------:R-:W1:Y:S01]  /*0030*/  LDCU.64 UR6, c[0x0][0x390] ;  /* 0x00007200ff0677ac */ /* 0x000e620008000a00 */
[----:B------:R-:W2:Y:S06]  /*0040*/  S2R R11, SR_TID.Y ;  /* 0x00000000000b7919 */ /* 0x000eac0000002200 */
[----:B------:R-:W0:Y:S08]  /*0050*/  S2UR UR4, SR_CTAID.X ;  /* 0x00000000000479c3 */ /* 0x000e300000002500 */
[----:B------:R-:W2:Y:S08]  /*0060*/  S2UR UR5, SR_CTAID.Y ;  /* 0x00000000000579c3 */ /* 0x000eb00000002600 */
[----:B------:R-:W2:Y:S01]  /*0070*/  LDC R8, c[0x0][0x364] ;  /* 0x0000d900ff087b82 */ /* 0x000ea20000000800 */
[----:B0-----:R-:W-:-:S02]  /*0080*/  IMAD R0, R9, UR4, R6 ;  /* 0x0000000409007c24 */ /* 0x001fc4000f8e0206 */
[----:B--2---:R-:W-:-:S04]  /*0090*/  IMAD R3, R8, UR5, R11 ;  /* 0x0000000508037c24 */ /* 0x004fc8000f8e020b */
[----:B-1----:R-:W-:-:S05]  /*00a0*/  IMAD R7, R0, UR6, R3 ;  /* 0x0000000600077c24 */ /* 0x002fca000f8e0203 */
[----:B------:R-:W-:-:S04]  /*00b0*/  ISETP.GE.AND P0, PT, R7, UR7, PT ;  /* 0x0000000707007c0c */ /* 0x000fc8000bf06270 */
[----:B------:R-:W-:-:S04]  /*00c0*/  ISETP.GE.OR P0, PT, R0, UR6, P0 ;  /* 0x0000000600007c0c */ /* 0x000fc80008706670 */
[----:B------:R-:W-:Y:S01]  /*00d0*/  ISETP.GE.OR P0, PT, R3, UR6, P0 ;  /* 0x0000000603007c0c */ /* 0x000fe20008706670 */
[----:B------:R-:W0:-:S12]  /*00e0*/  LDCU.64 UR6, c[0x0][0x358] ;  /* 0x00006b00ff0677ac */ /* 0x000e180008000a00 */
[----:B------:R-:W1:Y:S08]  /*00f0*/  @!P0 LDC.64 R2, c[0x0][0x380] ;  /* 0x0000e000ff028b82 */ /* 0x000e700000000a00 */
[----:B------:R-:W2:Y:S01]  /*0100*/  @!P0 LDC.64 R4, c[0x0][0x398] ;  /* 0x0000e600ff048b82 */ /* 0x000ea20000000a00 */
[----:B-1----:R-:W-:-:S06]  /*0110*/  @!P0 IMAD.WIDE R2, R7, 0x4, R2 ;  /* 0x0000000407028825 */ /* 0x002fcc00078e0202 */
[----:B0-----:R-:W3:Y:S04]  /*0120*/  @!P0 LDG.E R2, desc[UR6][R2.64] ;  /* 0x0000000602028981 */ /* 0x001ee8000c1e1900 */
[----:B--2---:R-:W3:Y:S01]  /*0130*/  @!P0 LDG.E R5, desc[UR6][R4.64] ;  /* 0x0000000604058981 */ /* 0x004ee2000c1e1900 */
[----:B------:R-:W0:Y:S01]  /*0140*/  S2UR UR5, SR_CgaCtaId ;  /* 0x00000000000579c3 */ /* 0x000e220000008800 */
[C---:B------:R-:W-:Y:S02]  /*0150*/  IMAD R0, R9.reuse, R11, R6 ;  /* 0x0000000b09007224 */ /* 0x040fe400078e0206 */
[----:B------:R-:W-:Y:S01]  /*0160*/  IMAD R6, R9, R8, RZ ;  /* 0x0000000809067224 */ /* 0x000fe200078e02ff */
[----:B------:R-:W-:Y:S01]  /*0170*/  UMOV UR4, 0x400 ;  /* 0x0000040000047882 */ /* 0x000fe20000000000 */
[----:B------:R-:W-:-:S03]  /*0180*/  HFMA2 R7, -RZ, RZ, 0, 0 ;  /* 0x00000000ff077431 */ /* 0x000fc600000001ff */
[----:B------:R-:W-:Y:S01]  /*0190*/  ISETP.GE.U32.AND P1, PT, R6, 0x2, PT ;  /* 0x000000020600780c */ /* 0x000fe20003f26070 */
[----:B0-----:R-:W-:Y:S01]  /*01a0*/  ULEA UR4, UR5, UR4, 0x18 ;  /* 0x0000000405047291 */ /* 0x001fe2000f8ec0ff */
[----:B---3--:R-:W-:-:S05]  /*01b0*/  @!P0 FADD R8, R2, -R5 ;  /* 0x8000000502088221 */ /* 0x008fca0000000000 */
[----:B------:R-:W-:Y:S01]  /*01c0*/  LEA R2, R0, UR4, 0x2 ;  /* 0x0000000400027c11 */ /* 0x000fe2000f8e10ff */
[----:B------:R-:W-:Y:S01]  /*01d0*/  @!P0 FMUL R7, R8, R8 ;  /* 0x0000000808078220 */ /* 0x000fe20000400000 */
[----:B------:R-:W-:-:S04]  /*01e0*/  ISETP.NE.AND P0, PT, R0, RZ, PT ;  /* 0x000000ff0000720c */ /* 0x000fc80003f05270 */
[----:B------:R0:W-:Y:S01]  /*01f0*/  STS [R2], R7 ;  /* 0x0000000702007388 */ /* 0x0001e20000000800 */
[----:B------:R-:W-:Y:S06]  /*0200*/  BAR.SYNC.DEFER_BLOCKING 0x0 ;  /* 0x0000000000007b1d */ /* 0x000fec0000010000 */
[----:B------:R-:W-:Y:S05]  /*0210*/  @!P1 BRA `(.L_x_24) ;  /* 0x00000000002c9947 */ /* 0x000fea0003800000 */
.L_x_25:
[----:B0-----:R-:W-:-:S04]  /*0220*/  SHF.R.U32.HI R7, RZ, 0x1, R6 ;  /* 0x00000001ff077819 */ /* 0x001fc80000011606 */
[----:B------:R-:W-:-:S13]  /*0230*/  ISETP.GE.U32.AND P1, PT, R0, R7, PT ;  /* 0x000000070000720c */ /* 0x000fda0003f26070 */
[----:B------:R-:W-:Y:S01]  /*0240*/  @!P1 LEA R3, R7, R2, 0x2 ;  /* 0x0000000207039211 */ /* 0x000fe200078e10ff */
[----:B------:R-:W-:Y:S05]  /*0250*/  @!P1 LDS R4, [R2] ;  /* 0x0000000002049984 */ /* 0x000fea0000000800 */
[----:B------:R-:W0:Y:S02]  /*0260*/  @!P1 LDS R3, [R3] ;  /* 0x0000000003039984 */ /* 0x000e240000000800 */
[----:B0-----:R-:W-:-:S05]  /*0270*/  @!P1 FADD R5, R3, R4 ;  /* 0x0000000403059221 */ /* 0x001fca0000000000 */
[----:B------:R1:W-:Y:S01]  /*0280*/  @!P1 STS [R2], R5 ;  /* 0x0000000502009388 */ /* 0x0003e20000000800 */
[----:B------:R-:W-:Y:S01]  /*0290*/  BAR.SYNC.DEFER_BLOCKING 0x0 ;  /* 0x0000000000007b1d */ /* 0x000fe20000010000 */
[----:B------:R-:W-:Y:S02]  /*02a0*/  ISETP.GT.U32.AND P1, PT, R6, 0x3, PT ;  /* 0x000000030600780c */ /* 0x000fe40003f24070 */
[----:B------:R-:W-:-:S11]  /*02b0*/  MOV R6, R7 ;  /* 0x0000000700067202 */ /* 0x000fd60000000f00 */
[----:B-1----:R-:W-:Y:S05]  /*02c0*/  @P1 BRA `(.L_x_25) ;  /* 0xfffffffc00d41947 */ /* 0x002fea000383ffff */
.L_x_24:
[----:B------:R-:W-:Y:S05]  /*02d0*/  @P0 EXIT ;  /* 0x000000000000094d */ /* 0x000fea0003800000 */
[----:B------:R-:W1:Y:S01]  /*02e0*/  S2UR UR5, SR_CgaCtaId ;  /* 0x00000000000579c3 */ /* 0x000e620000008800 */
[----:B------:R-:W-:-:S07]  /*02f0*/  UMOV UR4, 0x400 ;  /* 0x0000040000047882 */ /* 0x000fce0000000000 */
[----:B0-----:R-:W0:Y:S01]  /*0300*/  LDC.64 R2, c[0x0][0x388] ;  /* 0x0000e200ff027b82 */ /* 0x001e220000000a00 */
[----:B-1----:R-:W-:-:S09]  /*0310*/  ULEA UR4, UR5, UR4, 0x18 ;  /* 0x0000000405047291 */ /* 0x002fd2000f8ec0ff */
[----:B------:R-:W0:Y:S04]  /*0320*/  LDS R5, [UR4] ;  /* 0x00000004ff057984 */ /* 0x000e280008000800 */
[----:B0-----:R-:W-:Y:S01]  /*0330*/  REDG.E.ADD.F32.FTZ.RN.STRONG.GPU desc[UR6][R2.64], R5 ;  /* 0x00000005020079a6 */ /* 0x001fe2000c12f306 */
[----:B------:R-:W-:Y:S05]  /*0340*/  EXIT ;  /* 0x000000000000794d */ /* 0x000fea0003800000 */
.L_x_26:
        /* <DEDUP_REMOVED lines=11> */
.L_x_32:


//--------------------- .text._Z9reduceSumPfS_ii  --------------------------
	.section	.text._Z9reduceSumPfS_ii,"ax",@progbits
	.align	128
        .global         _Z9reduceSumPfS_ii
        .type           _Z9reduceSumPfS_ii,@function
        .size           _Z9reduceSumPfS_ii,(.L_x_33 - _Z9reduceSumPfS_ii)
        .other          _Z9reduceSumPfS_ii,@"STO_CUDA_ENTRY STV_DEFAULT"
_Z9reduceSumPfS_ii:
.text._Z9reduceSumPfS_ii:
[----:B------:R-:W-:Y:S01]  /*0000*/  LDC R1, c[0x0][0x37c] ;  /* 0x0000df00ff017b82 */ /* 0x000fe20000000800 */
[----:B------:R-:W0:Y:S07]  /*0010*/  S2R R4, SR_TID.X ;  /* 0x0000000000047919 */ /* 0x000e2e0000002100 */
[----:B------:R-:W0:Y:S01]  /*0020*/  LDC R7, c[0x0][0x360] ;  /* 0x0000d800ff077b82 */ /* 0x000e220000000800 */
[----:B------:R-:W1:Y:S01]  /*0030*/  LDCU.64 UR6, c[0x0][0x390] ;  /* 0x00007200ff0677ac */ /* 0x000e620008000a00 */
[----:B------:R-:W-:Y:S01]  /*0040*/  IMAD.MOV.U32 R6, RZ, RZ, RZ ;  /* 0x000000ffff067224 */ /* 0x000fe200078e00ff */
[----:B------:R-:W2:Y:S05]  /*0050*/  S2R R9, SR_TID.Y ;  /* 0x0000000000097919 */ /* 0x000eaa0000002200 */
        /* <DEDUP_REMOVED lines=10> */
[----:B------:R-:W1:Y:S02]  /*0100*/  @!P0 LDC.64 R2, c[0x0][0x380] ;  /* 0x0000e000ff028b82 */ /* 0x000e640000000a00 */
[----:B-1----:R-:W-:-:S05]  /*0110*/  @!P0 IMAD.WIDE R2, R5, 0x4, R2 ;  /* 0x0000000405028825 */ /* 0x002fca00078e0202 */
[----:B0-----:R-:W2:Y:S01]  /*0120*/  @!P0 LDG.E R6, desc[UR6][R2.64] ;  /* 0x0000000602068981 */ /* 0x001ea2000c1e1900 */
[----:B------:R-:W0:Y:S01]  /*0130*/  S2UR UR5, SR_CgaCtaId ;  /* 0x00000000000579c3 */ /* 0x000e220000008800 */
[C---:B------:R-:W-:Y:S01]  /*0140*/  IMAD R0, R7.reuse, R9, R4 ;  /* 0x0000000907007224 */ /* 0x040fe200078e0204 */
[----:B------:R-:W-:Y:S01]  /*0150*/  UMOV UR4, 0x400 ;  /* 0x0000040000047882 */ /* 0x000fe20000000000 */
[----:B------:R-:W-:-:S03]  /*0160*/  IMAD R4, R7, R8, RZ ;  /* 0x0000000807047224 */ /* 0x000fc600078e02ff */
[----:B------:R-:W-:Y:S02]  /*0170*/  ISETP.NE.AND P0, PT, R0, RZ, PT ;  /* 0x000000ff0000720c */ /* 0x000fe40003f05270 */
[----:B------:R-:W-:Y:S01]  /*0180*/  ISETP.GE.U32.AND P1, PT, R4, 0x2, PT ;  /* 0x000000020400780c */ /* 0x000fe20003f26070 */
[----:B0-----:R-:W-:-:S06]  /*0190*/  ULEA UR4, UR5, UR4, 0x18 ;  /* 0x0000000405047291 */ /* 0x001fcc000f8ec0ff */
[----:B------:R-:W-:-:S05]  /*01a0*/  LEA R5, R0, UR4, 0x2 ;  /* 0x0000000400057c11 */ /* 0x000fca000f8e10ff */
[----:B--2---:R0:W-:Y:S01]  /*01b0*/  STS [R5], R6 ;  /* 0x0000000605007388 */ /* 0x0041e20000000800 */
[----:B------:R-:W-:Y:S06]  /*01c0*/  BAR.SYNC.DEFER_BLOCKING 0x0 ;  /* 0x0000000000007b1d */ /* 0x000fec0000010000 */
[----:B------:R-:W-:Y:S05]  /*01d0*/  @!P1 BRA `(.L_x_27) ;  /* 0x00000000002c9947 */ /* 0x000fea0003800000 */
.L_x_28:
[----:B------:R-:W-:-:S04]  /*01e0*/  SHF.R.U32.HI R7, RZ, 0x1, R4 ;  /* 0x00000001ff077819 */ /* 0x000fc80000011604 */
[----:B------:R-:W-:-:S13]  /*01f0*/  ISETP.GE.U32.AND P1, PT, R0, R7, PT ;  /* 0x000000070000720c */ /* 0x000fda0003f26070 */
[----:B------:R-:W-:Y:S01]  /*0200*/  @!P1 LEA R2, R7, R5, 0x2 ;  /* 0x0000000507029211 */ /* 0x000fe200078e10ff */
        /* <DEDUP_REMOVED lines=8> */
.L_x_27:
[----:B------:R-:W-:Y:S05]  /*0290*/  @P0 EXIT ;  /* 0x000000000000094d */ /* 0x000fea0003800000 */
[----:B------:R-:W1:Y:S01]  /*02a0*/  S2UR UR5, SR_CgaCtaId ;  /* 0x00000000000579c3 */ /* 0x000e620000008800 */
[----:B------:R-:W-:-:S07]  /*02b0*/  UMOV UR4, 0x400 ;  /* 0x0000040000047882 */ /* 0x000fce0000000000 */
[----:B------:R-:W2:Y:S01]  /*02c0*/  LDC.64 R2, c[0x0][0x388] ;  /* 0x0000e200ff027b82 */ /* 0x000ea20000000a00 */
[----:B-1----:R-:W-:-:S09]  /*02d0*/  ULEA UR4, UR5, UR4, 0x18 ;  /* 0x0000000405047291 */ /* 0x002fd2000f8ec0ff */
[----:B0-----:R-:W2:Y:S04]  /*02e0*/  LDS R5, [UR4] ;  /* 0x00000004ff057984 */ /* 0x001ea80008000800 */
[----:B--2---:R-:W-:Y:S01]  /*02f0*/  REDG.E.ADD.F32.FTZ.RN.STRONG.GPU desc[UR6][R2.64], R5 ;  /* 0x00000005020079a6 */ /* 0x004fe2000c12f306 */
[----:B------:R-:W-:Y:S05]  /*0300*/  EXIT ;  /* 0x000000000000794d */ /* 0x000fea0003800000 */
.L_x_29:
        /* <DEDUP_REMOVED lines=15> */
.L_x_33:


//--------------------- .nv.shared._Z10histReducePfS_iiiffi --------------------------
	.section	.nv.shared._Z10histReducePfS_iiiffi,"aw",@nobits
	.sectionflags	@""
	.align	16
	.zero		1024


//--------------------- .nv.shared.reserved.0     --------------------------
	.section	.nv.shared.reserved.0,"aw",@nobits
	.weak		__nv_reservedSMEM_offset_0_alias
	.size		__nv_reservedSMEM_offset_0_alias, 0, 64
	.other		__nv_reservedSMEM_offset_0_alias,@"STO_CUDA_RESERVED_SHARED STV_DEFAULT"
__nv_reservedSMEM_offset_0_alias:
	.zero		0
	.zero		64


//--------------------- .nv.shared._Z14deltaReduceSumPfS_iiS_ --------------------------
	.section	.nv.shared._Z14deltaReduceSumPfS_iiS_,"aw",@nobits
	.sectionflags	@""
	.align	16
	.zero		1024


//--------------------- .nv.shared._Z9reduceSumPfS_ii --------------------------
	.section	.nv.shared._Z9reduceSumPfS_ii,"aw",@nobits
	.sectionflags	@""
	.align	16
	.zero		1024


//--------------------- .nv.constant0._Z10histReducePfS_iiiffi --------------------------
	.section	.nv.constant0._Z10histReducePfS_iiiffi,"a",@progbits
	.sectionflags	@""
	.align	4
.nv.constant0._Z10histReducePfS_iiiffi:
	.zero		936


//--------------------- .nv.constant0._Z14deltaReduceSumPfS_iiS_ --------------------------
	.section	.nv.constant0._Z14deltaReduceSumPfS_iiS_,"a",@progbits
	.sectionflags	@""
	.align	4
.nv.constant0._Z14deltaReduceSumPfS_iiS_:
	.zero		928


//--------------------- .nv.constant0._Z9reduceSumPfS_ii --------------------------
	.section	.nv.constant0._Z9reduceSumPfS_ii,"a",@progbits
	.sectionflags	@""
	.align	4
.nv.constant0._Z9reduceSumPfS_ii:
	.zero		920


//--------------------- SYMBOLS --------------------------

	.type		.nv.reservedSmem.offset0,@object
	.size		.nv.reservedSmem.offset0,0x4
	.type		.nv.reservedSmem.cap,@object
	.size		.nv.reservedSmem.cap,0x4
